//
// Generated by NVIDIA NVVM Compiler
//
// Compiler Build ID: CL-36424714
// Cuda compilation tools, release 13.0, V13.0.88
// Based on NVVM 20.0.0
//

.version 9.0
.target sm_100
.address_size 64

	// .globl	_Z13MultiplyOnGPUPfS_S_

.visible .entry _Z13MultiplyOnGPUPfS_S_(
	.param .u64 .ptr .align 1 _Z13MultiplyOnGPUPfS_S__param_0,
	.param .u64 .ptr .align 1 _Z13MultiplyOnGPUPfS_S__param_1,
	.param .u64 .ptr .align 1 _Z13MultiplyOnGPUPfS_S__param_2
)
{
	.reg .b32 	%r<5>;
	.reg .b32 	%f<4>;
	.reg .b64 	%rd<11>;

	ld.param.u64 	%rd1, [_Z13MultiplyOnGPUPfS_S__param_0];
	ld.param.u64 	%rd2, [_Z13MultiplyOnGPUPfS_S__param_1];
	ld.param.u64 	%rd3, [_Z13MultiplyOnGPUPfS_S__param_2];
	cvta.to.global.u64 	%rd4, %rd3;
	cvta.to.global.u64 	%rd5, %rd2;
	cvta.to.global.u64 	%rd6, %rd1;
	mov.u32 	%r1, %ntid.x;
	mov.u32 	%r2, %ctaid.x;
	mov.u32 	%r3, %tid.x;
	mad.lo.s32 	%r4, %r1, %r2, %r3;
	mul.wide.s32 	%rd7, %r4, 4;
	add.s64 	%rd8, %rd6, %rd7;
	ld.global.f32 	%f1, [%rd8];
	add.s64 	%rd9, %rd5, %rd7;
	ld.global.f32 	%f2, [%rd9];
	mul.f32 	%f3, %f1, %f2;
	add.s64 	%rd10, %rd4, %rd7;
	st.global.f32 	[%rd10], %f3;
	ret;

}


// ===== COMPILED SASS (sm_100) =====

	.target	sm_100

	.elftype	@"ET_EXEC"


//--------------------- .note.nv.tkinfo           --------------------------
	.section	.note.nv.tkinfo,"",@"SHT_NOTE"
	.sectionflags	@"SHF_NOTE_NV_TKINFO"
	.tkinfo
        /*0018*/ 	.word	0x00000002
        /*0030*/ 	.string	""
        /*0030*/ 	.string	"ptxas"
        /*0030*/ 	.string	"Cuda compilation tools, release 13.0, V13.0.88"
        /*0030*/ 	.string	"Build cuda_13.0.r13.0/compiler.36424714_0"
        /*0030*/ 	.string	"-arch sm_100 -m 64 "



//--------------------- .note.nv.cuinfo           --------------------------
	.section	.note.nv.cuinfo,"",@"SHT_NOTE"
	.sectionflags	@"SHF_NOTE_NV_CUINFO"
        /*0018*/ 	.short	0x0002
        /*001a*/ 	.short	0x0064
        /*001c*/ 	.short	0x0082
	.zero		2


//--------------------- .nv.info                  --------------------------
	.section	.nv.info,"",@"SHT_CUDA_INFO"
	.align	4


	//----- nvinfo : EIATTR_REGCOUNT
	.align		4
        /*0000*/ 	.byte	0x04, 0x2f
        /*0002*/ 	.short	(.L_1 - .L_0)
	.align		4
.L_0:
        /*0004*/ 	.word	index@(_Z13MultiplyOnGPUPfS_S_)
        /*0008*/ 	.word	0x0000000c


	//----- nvinfo : EIATTR_FRAME_SIZE
	.align		4
.L_1:
        /*000c*/ 	.byte	0x04, 0x11
        /*000e*/ 	.short	(.L_3 - .L_2)
	.align		4
.L_2:
        /*0010*/ 	.word	index@(_Z13MultiplyOnGPUPfS_S_)
        /*0014*/ 	.word	0x00000000


	//----- nvinfo : EIATTR_MIN_STACK_SIZE
	.align		4
.L_3:
        /*0018*/ 	.byte	0x04, 0x12
        /*001a*/ 	.short	(.L_5 - .L_4)
	.align		4
.L_4:
        /*001c*/ 	.word	index@(_Z13MultiplyOnGPUPfS_S_)
        /*0020*/ 	.word	0x00000000
.L_5:


//--------------------- .nv.compat                --------------------------
	.section	.nv.compat,"",@"SHT_CUDA_COMPAT_INFO"
	.align	4
        /*0000*/ 	.byte	0x02, 0x09, 0x00, 0x00, 0x02, 0x02, 0x01, 0x00, 0x02, 0x05, 0x05, 0x00, 0x03, 0x07, 0x01, 0x01
        /*0010*/ 	.byte	0x02, 0x03, 0x00, 0x00, 0x02, 0x06, 0x01, 0x00, 0x04, 0x0b, 0x08, 0x00, 0x09, 0x00, 0x00, 0x00
        /*0020*/ 	.byte	0x00, 0x00, 0x00, 0x00


//--------------------- .nv.info._Z13MultiplyOnGPUPfS_S_ --------------------------
	.section	.nv.info._Z13MultiplyOnGPUPfS_S_,"",@"SHT_CUDA_INFO"
	.sectionflags	@""
	.align	4


	//----- nvinfo : EIATTR_CUDA_API_VERSION
	.align		4
        /*0000*/ 	.byte	0x04, 0x37
        /*0002*/ 	.short	(.L_7 - .L_6)
.L_6:
        /*0004*/ 	.word	0x00000082


	//----- nvinfo : EIATTR_KPARAM_INFO
	.align		4
.L_7:
        /*0008*/ 	.byte	0x04, 0x17
        /*000a*/ 	.short	(.L_9 - .L_8)
.L_8:
        /*000c*/ 	.word	0x00000000
        /*0010*/ 	.short	0x0002
        /*0012*/ 	.short	0x0010
        /*0014*/ 	.byte	0x00, 0xf5, 0x21, 0x00


	//----- nvinfo : EIATTR_KPARAM_INFO
	.align		4
.L_9:
        /*0018*/ 	.byte	0x04, 0x17
        /*001a*/ 	.short	(.L_11 - .L_10)
.L_10:
        /*001c*/ 	.word	0x00000000
        /*0020*/ 	.short	0x0001
        /*0022*/ 	.short	0x0008
        /*0024*/ 	.byte	0x00, 0xf5, 0x21, 0x00


	//----- nvinfo : EIATTR_KPARAM_INFO
	.align		4
.L_11:
        /*0028*/ 	.byte	0x04, 0x17
        /*002a*/ 	.short	(.L_13 - .L_12)
.L_12:
        /*002c*/ 	.word	0x00000000
        /*0030*/ 	.short	0x0000
        /*0032*/ 	.short	0x0000
        /*0034*/ 	.byte	0x00, 0xf5, 0x21, 0x00


	//----- nvinfo : EIATTR_SPARSE_MMA_MASK
	.align		4
.L_13:
        /*0038*/ 	.byte	0x03, 0x50
        /*003a*/ 	.short	0x0000


	//----- nvinfo : EIATTR_MAXREG_COUNT
	.align		4
        /*003c*/ 	.byte	0x03, 0x1b
        /*003e*/ 	.short	0x00ff


	//----- nvinfo : EIATTR_MERCURY_ISA_VERSION
	.align		4
        /*0040*/ 	.byte	0x03, 0x5f
        /*0042*/ 	.short	0x0101


	//----- nvinfo : EIATTR_VRC_CTA_INIT_COUNT
	.align		4
        /*0044*/ 	.byte	0x02, 0x4a
	.zero		1
	.zero		1


	//----- nvinfo : EIATTR_EXIT_INSTR_OFFSETS
	.align		4
        /*0048*/ 	.byte	0x04, 0x1c
        /*004a*/ 	.short	(.L_15 - .L_14)


	//   ....[0]....
.L_14:
        /*004c*/ 	.word	0x00000100


	//----- nvinfo : EIATTR_CBANK_PARAM_SIZE
	.align		4
.L_15:
        /*0050*/ 	.byte	0x03, 0x19
        /*0052*/ 	.short	0x0018


	//----- nvinfo : EIATTR_PARAM_CBANK
	.align		4
        /*0054*/ 	.byte	0x04, 0x0a
        /*0056*/ 	.short	(.L_17 - .L_16)
	.align		4
.L_16:
        /*0058*/ 	.word	index@(.nv.constant0._Z13MultiplyOnGPUPfS_S_)
        /*005c*/ 	.short	0x0380
        /*005e*/ 	.short	0x0018


	//----- nvinfo : EIATTR_SW_WAR
	.align		4
.L_17:
        /*0060*/ 	.byte	0x04, 0x36
        /*0062*/ 	.short	(.L_19 - .L_18)
.L_18:
        /*0064*/ 	.word	0x00000008
.L_19:


//--------------------- .nv.callgraph             --------------------------
	.section	.nv.callgraph,"",@"SHT_CUDA_CALLGRAPH"
	.align	4
	.sectionentsize	8
	.align		4
        /*0000*/ 	.word	0x00000000
	.align		4
        /*0004*/ 	.word	0xffffffff
	.align		4
        /*0008*/ 	.word	0x00000000
	.align		4
        /*000c*/ 	.word	0xfffffffe
	.align		4
        /*0010*/ 	.word	0x00000000
	.align		4
        /*0014*/ 	.word	0xfffffffd
	.align		4
        /*0018*/ 	.word	0x00000000
	.align		4
        /*001c*/ 	.word	0xfffffffc


//--------------------- .text._Z13MultiplyOnGPUPfS_S_ --------------------------
	.section	.text._Z13MultiplyOnGPUPfS_S_,"ax",@progbits
	.align	128
        .global         _Z13MultiplyOnGPUPfS_S_
        .type           _Z13MultiplyOnGPUPfS_S_,@function
        .size           _Z13MultiplyOnGPUPfS_S_,(.L_x_1 - _Z13MultiplyOnGPUPfS_S_)
        .other          _Z13MultiplyOnGPUPfS_S_,@"STO_CUDA_ENTRY STV_DEFAULT"
_Z13MultiplyOnGPUPfS_S_:
.text._Z13MultiplyOnGPUPfS_S_:
[----:B------:R-:W-:Y:S01]  /*0000*/  LDC R1, c[0x0][0x37c] ;  /* 0x0000df00ff017b82 */ /* 0x000fe20000000800 */
[----:B------:R-:W0:Y:S07]  /*0010*/  S2R R9, SR_CTAID.X ;  /* 0x0000000000097919 */ /* 0x000e2e0000002500 */
[----:B------:R-:W1:Y:S01]  /*0020*/  LDC.64 R2, c[0x0][0x380] ;  /* 0x0000e000ff027b82 */ /* 0x000e620000000a00 */
[----:B------:R-:W0:Y:S01]  /*0030*/  LDCU UR6, c[0x0][0x360] ;  /* 0x00006c00ff0677ac */ /* 0x000e220008000800 */
[----:B------:R-:W0:Y:S01]  /*0040*/  S2R R0, SR_TID.X ;  /* 0x0000000000007919 */ /* 0x000e220000002100 */
[----:B------:R-:W2:Y:S05]  /*0050*/  LDCU.64 UR4, c[0x0][0x358] ;  /* 0x00006b00ff0477ac */ /* 0x000eaa0008000a00 */
[----:B------:R-:W3:Y:S08]  /*0060*/  LDC.64 R4, c[0x0][0x388] ;  /* 0x0000e200ff047b82 */ /* 0x000ef00000000a00 */
[----:B------:R-:W4:Y:S01]  /*0070*/  LDC.64 R6, c[0x0][0x390] ;  /* 0x0000e400ff067b82 */ /* 0x000f220000000a00 */
[----:B0-----:R-:W-:-:S04]  /*0080*/  IMAD R9, R9, UR6, R0 ;  /* 0x0000000609097c24 */ /* 0x001fc8000f8e0200 */
[----:B-1----:R-:W-:-:S04]  /*0090*/  IMAD.WIDE R2, R9, 0x4, R2 ;  /* 0x0000000409027825 */ /* 0x002fc800078e0202 */
[C---:B---3--:R-:W-:Y:S02]  /*00a0*/  IMAD.WIDE R4, R9.reuse, 0x4, R4 ;  /* 0x0000000409047825 */ /* 0x048fe400078e0204 */
[----:B--2---:R-:W2:Y:S04]  /*00b0*/  LDG.E R2, desc[UR4][R2.64] ;  /* 0x0000000402027981 */ /* 0x004ea8000c1e1900 */
[----:B------:R-:W2:Y:S01]  /*00c0*/  LDG.E R5, desc[UR4][R4.64] ;  /* 0x0000000404057981 */ /* 0x000ea2000c1e1900 */
[----:B----4-:R-:W-:-:S04]  /*00d0*/  IMAD.WIDE R6, R9, 0x4, R6 ;  /* 0x0000000409067825 */ /* 0x010fc800078e0206 */
[----:B--2---:R-:W-:-:S05]  /*00e0*/  FMUL R9, R2, R5 ;  /* 0x0000000502097220 */ /* 0x004fca0000400000 */
[----:B------:R-:W-:Y:S01]  /*00f0*/  STG.E desc[UR4][R6.64], R9 ;  /* 0x0000000906007986 */ /* 0x000fe2000c101904 */
[----:B------:R-:W-:Y:S05]  /*0100*/  EXIT ;  /* 0x000000000000794d */ /* 0x000fea0003800000 */
.L_x_0:
[----:B------:R-:W-:-:S00]  /*0110*/  BRA `(.L_x_0) ;  /* 0xfffffffc00fc7947 */ /* 0x000fc0000383ffff */
[----:B------:R-:W-:-:S00]  /*0120*/  NOP ;  /* 0x0000000000007918 */ /* 0x000fc00000000000 */
        /* <DEDUP_REMOVED lines=13> */
.L_x_1:


//--------------------- .nv.shared.reserved.0     --------------------------
	.section	.nv.shared.reserved.0,"aw",@nobits
	.weak		__nv_reservedSMEM_offset_0_alias
	.size		__nv_reservedSMEM_offset_0_alias, 0, 64
	.other		__nv_reservedSMEM_offset_0_alias,@"STO_CUDA_RESERVED_SHARED STV_DEFAULT"
__nv_reservedSMEM_offset_0_alias:
	.zero		0
	.zero		64


//--------------------- .nv.constant0._Z13MultiplyOnGPUPfS_S_ --------------------------
	.section	.nv.constant0._Z13MultiplyOnGPUPfS_S_,"a",@progbits
	.sectionflags	@""
	.align	4
.nv.constant0._Z13MultiplyOnGPUPfS_S_:
	.zero		920


//--------------------- SYMBOLS --------------------------

	.type		.nv.reservedSmem.offset0,@object
	.size		.nv.reservedSmem.offset0,0x4
